//
// Generated by NVIDIA NVVM Compiler
//
// Compiler Build ID: CL-36424714
// Cuda compilation tools, release 13.0, V13.0.88
// Based on NVVM 20.0.0
//

.version 9.0
.target sm_100
.address_size 64

	// .globl	_Z10pop_kerneliPf

.visible .entry _Z10pop_kerneliPf(
	.param .u32 _Z10pop_kerneliPf_param_0,
	.param .u64 .ptr .align 1 _Z10pop_kerneliPf_param_1
)
{
	.reg .pred 	%p<2>;
	.reg .b32 	%r<6>;
	.reg .b32 	%f<3>;
	.reg .b64 	%rd<5>;

	ld.param.u32 	%r2, [_Z10pop_kerneliPf_param_0];
	ld.param.u64 	%rd1, [_Z10pop_kerneliPf_param_1];
	mov.u32 	%r3, %ctaid.x;
	mov.u32 	%r4, %ntid.x;
	mov.u32 	%r5, %tid.x;
	mad.lo.s32 	%r1, %r3, %r4, %r5;
	setp.ge.s32 	%p1, %r1, %r2;
	@%p1 bra 	$L__BB0_2;
	cvta.to.global.u64 	%rd2, %rd1;
	mul.wide.s32 	%rd3, %r1, 4;
	add.s64 	%rd4, %rd2, %rd3;
	ld.global.f32 	%f1, [%rd4];
	mul.f32 	%f2, %f1, 0f42280000;
	st.global.f32 	[%rd4], %f2;
$L__BB0_2:
	ret;

}


// ===== COMPILED SASS (sm_100) =====

	.target	sm_100

	.elftype	@"ET_EXEC"


//--------------------- .note.nv.tkinfo           --------------------------
	.section	.note.nv.tkinfo,"",@"SHT_NOTE"
	.sectionflags	@"SHF_NOTE_NV_TKINFO"
	.tkinfo
        /*0018*/ 	.word	0x00000002
        /*0030*/ 	.string	""
        /*0030*/ 	.string	"ptxas"
        /*0030*/ 	.string	"Cuda compilation tools, release 13.0, V13.0.88"
        /*0030*/ 	.string	"Build cuda_13.0.r13.0/compiler.36424714_0"
        /*0030*/ 	.string	"-arch sm_100 -m 64 "



//--------------------- .note.nv.cuinfo           --------------------------
	.section	.note.nv.cuinfo,"",@"SHT_NOTE"
	.sectionflags	@"SHF_NOTE_NV_CUINFO"
        /*0018*/ 	.short	0x0002
        /*001a*/ 	.short	0x0064
        /*001c*/ 	.short	0x0082
	.zero		2


//--------------------- .nv.info                  --------------------------
	.section	.nv.info,"",@"SHT_CUDA_INFO"
	.align	4


	//----- nvinfo : EIATTR_REGCOUNT
	.align		4
        /*0000*/ 	.byte	0x04, 0x2f
        /*0002*/ 	.short	(.L_1 - .L_0)
	.align		4
.L_0:
        /*0004*/ 	.word	index@(_Z10pop_kerneliPf)
        /*0008*/ 	.word	0x00000008


	//----- nvinfo : EIATTR_FRAME_SIZE
	.align		4
.L_1:
        /*000c*/ 	.byte	0x04, 0x11
        /*000e*/ 	.short	(.L_3 - .L_2)
	.align		4
.L_2:
        /*0010*/ 	.word	index@(_Z10pop_kerneliPf)
        /*0014*/ 	.word	0x00000000


	//----- nvinfo : EIATTR_MIN_STACK_SIZE
	.align		4
.L_3:
        /*0018*/ 	.byte	0x04, 0x12
        /*001a*/ 	.short	(.L_5 - .L_4)
	.align		4
.L_4:
        /*001c*/ 	.word	index@(_Z10pop_kerneliPf)
        /*0020*/ 	.word	0x00000000
.L_5:


//--------------------- .nv.compat                --------------------------
	.section	.nv.compat,"",@"SHT_CUDA_COMPAT_INFO"
	.align	4
        /*0000*/ 	.byte	0x02, 0x09, 0x00, 0x00, 0x02, 0x02, 0x01, 0x00, 0x02, 0x05, 0x05, 0x00, 0x03, 0x07, 0x01, 0x01
        /*0010*/ 	.byte	0x02, 0x03, 0x00, 0x00, 0x02, 0x06, 0x01, 0x00, 0x04, 0x0b, 0x08, 0x00, 0x09, 0x00, 0x00, 0x00
        /*0020*/ 	.byte	0x00, 0x00, 0x00, 0x00


//--------------------- .nv.info._Z10pop_kerneliPf --------------------------
	.section	.nv.info._Z10pop_kerneliPf,"",@"SHT_CUDA_INFO"
	.sectionflags	@""
	.align	4


	//----- nvinfo : EIATTR_CUDA_API_VERSION
	.align		4
        /*0000*/ 	.byte	0x04, 0x37
        /*0002*/ 	.short	(.L_7 - .L_6)
.L_6:
        /*0004*/ 	.word	0x00000082


	//----- nvinfo : EIATTR_KPARAM_INFO
	.align		4
.L_7:
        /*0008*/ 	.byte	0x04, 0x17
        /*000a*/ 	.short	(.L_9 - .L_8)
.L_8:
        /*000c*/ 	.word	0x00000000
        /*0010*/ 	.short	0x0001
        /*0012*/ 	.short	0x0008
        /*0014*/ 	.byte	0x00, 0xf5, 0x21, 0x00


	//----- nvinfo : EIATTR_KPARAM_INFO
	.align		4
.L_9:
        /*0018*/ 	.byte	0x04, 0x17
        /*001a*/ 	.short	(.L_11 - .L_10)
.L_10:
        /*001c*/ 	.word	0x00000000
        /*0020*/ 	.short	0x0000
        /*0022*/ 	.short	0x0000
        /*0024*/ 	.byte	0x00, 0xf0, 0x11, 0x00


	//----- nvinfo : EIATTR_SPARSE_MMA_MASK
	.align		4
.L_11:
        /*0028*/ 	.byte	0x03, 0x50
        /*002a*/ 	.short	0x0000


	//----- nvinfo : EIATTR_MAXREG_COUNT
	.align		4
        /*002c*/ 	.byte	0x03, 0x1b
        /*002e*/ 	.short	0x00ff


	//----- nvinfo : EIATTR_MERCURY_ISA_VERSION
	.align		4
        /*0030*/ 	.byte	0x03, 0x5f
        /*0032*/ 	.short	0x0101


	//----- nvinfo : EIATTR_VRC_CTA_INIT_COUNT
	.align		4
        /*0034*/ 	.byte	0x02, 0x4a
	.zero		1
	.zero		1


	//----- nvinfo : EIATTR_EXIT_INSTR_OFFSETS
	.align		4
        /*0038*/ 	.byte	0x04, 0x1c
        /*003a*/ 	.short	(.L_13 - .L_12)


	//   ....[0]....
.L_12:
        /*003c*/ 	.word	0x00000070


	//   ....[1]....
        /*0040*/ 	.word	0x000000e0


	//----- nvinfo : EIATTR_CBANK_PARAM_SIZE
	.align		4
.L_13:
        /*0044*/ 	.byte	0x03, 0x19
        /*0046*/ 	.short	0x0010


	//----- nvinfo : EIATTR_PARAM_CBANK
	.align		4
        /*0048*/ 	.byte	0x04, 0x0a
        /*004a*/ 	.short	(.L_15 - .L_14)
	.align		4
.L_14:
        /*004c*/ 	.word	index@(.nv.constant0._Z10pop_kerneliPf)
        /*0050*/ 	.short	0x0380
        /*0052*/ 	.short	0x0010


	//----- nvinfo : EIATTR_SW_WAR
	.align		4
.L_15:
        /*0054*/ 	.byte	0x04, 0x36
        /*0056*/ 	.short	(.L_17 - .L_16)
.L_16:
        /*0058*/ 	.word	0x00000008
.L_17:


//--------------------- .nv.callgraph             --------------------------
	.section	.nv.callgraph,"",@"SHT_CUDA_CALLGRAPH"
	.align	4
	.sectionentsize	8
	.align		4
        /*0000*/ 	.word	0x00000000
	.align		4
        /*0004*/ 	.word	0xffffffff
	.align		4
        /*0008*/ 	.word	0x00000000
	.align		4
        /*000c*/ 	.word	0xfffffffe
	.align		4
        /*0010*/ 	.word	0x00000000
	.align		4
        /*0014*/ 	.word	0xfffffffd
	.align		4
        /*0018*/ 	.word	0x00000000
	.align		4
        /*001c*/ 	.word	0xfffffffc


//--------------------- .text._Z10pop_kerneliPf   --------------------------
	.section	.text._Z10pop_kerneliPf,"ax",@progbits
	.align	128
        .global         _Z10pop_kerneliPf
        .type           _Z10pop_kerneliPf,@function
        .size           _Z10pop_kerneliPf,(.L_x_1 - _Z10pop_kerneliPf)
        .other          _Z10pop_kerneliPf,@"STO_CUDA_ENTRY STV_DEFAULT"
_Z10pop_kerneliPf:
.text._Z10pop_kerneliPf:
[----:B------:R-:W-:Y:S01]  /*0000*/  LDC R1, c[0x0][0x37c] ;  /* 0x0000df00ff017b82 */ /* 0x000fe20000000800 */
[----:B------:R-:W0:Y:S07]  /*0010*/  S2R R0, SR_TID.X ;  /* 0x0000000000007919 */ /* 0x000e2e0000002100 */
[----:B------:R-:W0:Y:S01]  /*0020*/  S2UR UR4, SR_CTAID.X ;  /* 0x00000000000479c3 */ /* 0x000e220000002500 */
[----:B------:R-:W1:Y:S07]  /*0030*/  LDCU UR5, c[0x0][0x380] ;  /* 0x00007000ff0577ac */ /* 0x000e6e0008000800 */
[----:B------:R-:W0:Y:S02]  /*0040*/  LDC R5, c[0x0][0x360] ;  /* 0x0000d800ff057b82 */ /* 0x000e240000000800 */
[----:B0-----:R-:W-:-:S05]  /*0050*/  IMAD R5, R5, UR4, R0 ;  /* 0x0000000405057c24 */ /* 0x001fca000f8e0200 */
[----:B-1----:R-:W-:-:S13]  /*0060*/  ISETP.GE.AND P0, PT, R5, UR5, PT ;  /* 0x0000000505007c0c */ /* 0x002fda000bf06270 */
[----:B------:R-:W-:Y:S05]  /*0070*/  @P0 EXIT ;  /* 0x000000000000094d */ /* 0x000fea0003800000 */
[----:B------:R-:W0:Y:S01]  /*0080*/  LDC.64 R2, c[0x0][0x388] ;  /* 0x0000e200ff027b82 */ /* 0x000e220000000a00 */
[----:B------:R-:W1:Y:S01]  /*0090*/  LDCU.64 UR4, c[0x0][0x358] ;  /* 0x00006b00ff0477ac */ /* 0x000e620008000a00 */
[----:B0-----:R-:W-:-:S05]  /*00a0*/  IMAD.WIDE R2, R5, 0x4, R2 ;  /* 0x0000000405027825 */ /* 0x001fca00078e0202 */
[----:B-1----:R-:W2:Y:S02]  /*00b0*/  LDG.E R0, desc[UR4][R2.64] ;  /* 0x0000000402007981 */ /* 0x002ea4000c1e1900 */
[----:B--2---:R-:W-:-:S05]  /*00c0*/  FMUL R5, R0, 42 ;  /* 0x4228000000057820 */ /* 0x004fca0000400000 */
[----:B------:R-:W-:Y:S01]  /*00d0*/  STG.E desc[UR4][R2.64], R5 ;  /* 0x0000000502007986 */ /* 0x000fe2000c101904 */
[----:B------:R-:W-:Y:S05]  /*00e0*/  EXIT ;  /* 0x000000000000794d */ /* 0x000fea0003800000 */
.L_x_0:
[----:B------:R-:W-:-:S00]  /*00f0*/  BRA `(.L_x_0) ;  /* 0xfffffffc00fc7947 */ /* 0x000fc0000383ffff */
[----:B------:R-:W-:-:S00]  /*0100*/  NOP ;  /* 0x0000000000007918 */ /* 0x000fc00000000000 */
[----:B------:R-:W-:-:S00]  /*0110*/  NOP ;  /* 0x0000000000007918 */ /* 0x000fc00000000000 */
[----:B------:R-:W-:-:S00]  /*0120*/  NOP ;  /* 0x0000000000007918 */ /* 0x000fc00000000000 */
[----:B------:R-:W-:-:S00]  /*0130*/  NOP ;  /* 0x0000000000007918 */ /* 0x000fc00000000000 */
[----:B------:R-:W-:-:S00]  /*0140*/  NOP ;  /* 0x0000000000007918 */ /* 0x000fc00000000000 */
[----:B------:R-:W-:-:S00]  /*0150*/  NOP ;  /* 0x0000000000007918 */ /* 0x000fc00000000000 */
[----:B------:R-:W-:-:S00]  /*0160*/  NOP ;  /* 0x0000000000007918 */ /* 0x000fc00000000000 */
[----:B------:R-:W-:-:S00]  /*0170*/  NOP ;  /* 0x0000000000007918 */ /* 0x000fc00000000000 */
.L_x_1:


//--------------------- .nv.shared.reserved.0     --------------------------
	.section	.nv.shared.reserved.0,"aw",@nobits
	.weak		__nv_reservedSMEM_offset_0_alias
	.size		__nv_reservedSMEM_offset_0_alias, 0, 64
	.other		__nv_reservedSMEM_offset_0_alias,@"STO_CUDA_RESERVED_SHARED STV_DEFAULT"
__nv_reservedSMEM_offset_0_alias:
	.zero		0
	.zero		64


//--------------------- .nv.constant0._Z10pop_kerneliPf --------------------------
	.section	.nv.constant0._Z10pop_kerneliPf,"a",@progbits
	.sectionflags	@""
	.align	4
.nv.constant0._Z10pop_kerneliPf:
	.zero		912


//--------------------- SYMBOLS --------------------------

	.type		.nv.reservedSmem.offset0,@object
	.size		.nv.reservedSmem.offset0,0x4
